//
// Generated by NVIDIA NVVM Compiler
//
// Compiler Build ID: CL-36424714
// Cuda compilation tools, release 13.0, V13.0.88
// Based on NVVM 20.0.0
//

.version 9.0
.target sm_100
.address_size 64

	// .globl	_Z22check_collision_kernelPKcS0_iPi

.visible .entry _Z22check_collision_kernelPKcS0_iPi(
	.param .u64 .ptr .align 1 _Z22check_collision_kernelPKcS0_iPi_param_0,
	.param .u64 .ptr .align 1 _Z22check_collision_kernelPKcS0_iPi_param_1,
	.param .u32 _Z22check_collision_kernelPKcS0_iPi_param_2,
	.param .u64 .ptr .align 1 _Z22check_collision_kernelPKcS0_iPi_param_3
)
{
	.reg .pred 	%p<3>;
	.reg .b16 	%rs<3>;
	.reg .b32 	%r<7>;
	.reg .b64 	%rd<10>;

	ld.param.u64 	%rd1, [_Z22check_collision_kernelPKcS0_iPi_param_0];
	ld.param.u64 	%rd2, [_Z22check_collision_kernelPKcS0_iPi_param_1];
	ld.param.u32 	%r2, [_Z22check_collision_kernelPKcS0_iPi_param_2];
	ld.param.u64 	%rd3, [_Z22check_collision_kernelPKcS0_iPi_param_3];
	mov.u32 	%r3, %tid.x;
	mov.u32 	%r4, %ctaid.x;
	mov.u32 	%r5, %ntid.x;
	mad.lo.s32 	%r1, %r4, %r5, %r3;
	setp.ge.s32 	%p1, %r1, %r2;
	@%p1 bra 	$L__BB0_3;
	cvta.to.global.u64 	%rd4, %rd1;
	cvta.to.global.u64 	%rd5, %rd2;
	cvt.s64.s32 	%rd6, %r1;
	add.s64 	%rd7, %rd4, %rd6;
	ld.global.u8 	%rs1, [%rd7];
	add.s64 	%rd8, %rd5, %rd6;
	ld.global.u8 	%rs2, [%rd8];
	setp.eq.s16 	%p2, %rs1, %rs2;
	@%p2 bra 	$L__BB0_3;
	cvta.to.global.u64 	%rd9, %rd3;
	atom.global.exch.b32 	%r6, [%rd9], 0;
$L__BB0_3:
	ret;

}


// ===== COMPILED SASS (sm_100) =====

	.target	sm_100

	.elftype	@"ET_EXEC"


//--------------------- .note.nv.tkinfo           --------------------------
	.section	.note.nv.tkinfo,"",@"SHT_NOTE"
	.sectionflags	@"SHF_NOTE_NV_TKINFO"
	.tkinfo
        /*0018*/ 	.word	0x00000002
        /*0030*/ 	.string	""
        /*0030*/ 	.string	"ptxas"
        /*0030*/ 	.string	"Cuda compilation tools, release 13.0, V13.0.88"
        /*0030*/ 	.string	"Build cuda_13.0.r13.0/compiler.36424714_0"
        /*0030*/ 	.string	"-arch sm_100 -m 64 "



//--------------------- .note.nv.cuinfo           --------------------------
	.section	.note.nv.cuinfo,"",@"SHT_NOTE"
	.sectionflags	@"SHF_NOTE_NV_CUINFO"
        /*0018*/ 	.short	0x0002
        /*001a*/ 	.short	0x0064
        /*001c*/ 	.short	0x0082
	.zero		2


//--------------------- .nv.info                  --------------------------
	.section	.nv.info,"",@"SHT_CUDA_INFO"
	.align	4


	//----- nvinfo : EIATTR_REGCOUNT
	.align		4
        /*0000*/ 	.byte	0x04, 0x2f
        /*0002*/ 	.short	(.L_1 - .L_0)
	.align		4
.L_0:
        /*0004*/ 	.word	index@(_Z22check_collision_kernelPKcS0_iPi)
        /*0008*/ 	.word	0x00000008


	//----- nvinfo : EIATTR_FRAME_SIZE
	.align		4
.L_1:
        /*000c*/ 	.byte	0x04, 0x11
        /*000e*/ 	.short	(.L_3 - .L_2)
	.align		4
.L_2:
        /*0010*/ 	.word	index@(_Z22check_collision_kernelPKcS0_iPi)
        /*0014*/ 	.word	0x00000000


	//----- nvinfo : EIATTR_MIN_STACK_SIZE
	.align		4
.L_3:
        /*0018*/ 	.byte	0x04, 0x12
        /*001a*/ 	.short	(.L_5 - .L_4)
	.align		4
.L_4:
        /*001c*/ 	.word	index@(_Z22check_collision_kernelPKcS0_iPi)
        /*0020*/ 	.word	0x00000000
.L_5:


//--------------------- .nv.compat                --------------------------
	.section	.nv.compat,"",@"SHT_CUDA_COMPAT_INFO"
	.align	4
        /*0000*/ 	.byte	0x02, 0x09, 0x00, 0x00, 0x02, 0x02, 0x01, 0x00, 0x02, 0x05, 0x05, 0x00, 0x03, 0x07, 0x01, 0x01
        /*0010*/ 	.byte	0x02, 0x03, 0x00, 0x00, 0x02, 0x06, 0x01, 0x00, 0x04, 0x0b, 0x08, 0x00, 0x09, 0x00, 0x00, 0x00
        /*0020*/ 	.byte	0x00, 0x00, 0x00, 0x00


//--------------------- .nv.info._Z22check_collision_kernelPKcS0_iPi --------------------------
	.section	.nv.info._Z22check_collision_kernelPKcS0_iPi,"",@"SHT_CUDA_INFO"
	.sectionflags	@""
	.align	4


	//----- nvinfo : EIATTR_CUDA_API_VERSION
	.align		4
        /*0000*/ 	.byte	0x04, 0x37
        /*0002*/ 	.short	(.L_7 - .L_6)
.L_6:
        /*0004*/ 	.word	0x00000082


	//----- nvinfo : EIATTR_KPARAM_INFO
	.align		4
.L_7:
        /*0008*/ 	.byte	0x04, 0x17
        /*000a*/ 	.short	(.L_9 - .L_8)
.L_8:
        /*000c*/ 	.word	0x00000000
        /*0010*/ 	.short	0x0003
        /*0012*/ 	.short	0x0018
        /*0014*/ 	.byte	0x00, 0xf5, 0x21, 0x00


	//----- nvinfo : EIATTR_KPARAM_INFO
	.align		4
.L_9:
        /*0018*/ 	.byte	0x04, 0x17
        /*001a*/ 	.short	(.L_11 - .L_10)
.L_10:
        /*001c*/ 	.word	0x00000000
        /*0020*/ 	.short	0x0002
        /*0022*/ 	.short	0x0010
        /*0024*/ 	.byte	0x00, 0xf0, 0x11, 0x00


	//----- nvinfo : EIATTR_KPARAM_INFO
	.align		4
.L_11:
        /*0028*/ 	.byte	0x04, 0x17
        /*002a*/ 	.short	(.L_13 - .L_12)
.L_12:
        /*002c*/ 	.word	0x00000000
        /*0030*/ 	.short	0x0001
        /*0032*/ 	.short	0x0008
        /*0034*/ 	.byte	0x00, 0xf5, 0x21, 0x00


	//----- nvinfo : EIATTR_KPARAM_INFO
	.align		4
.L_13:
        /*0038*/ 	.byte	0x04, 0x17
        /*003a*/ 	.short	(.L_15 - .L_14)
.L_14:
        /*003c*/ 	.word	0x00000000
        /*0040*/ 	.short	0x0000
        /*0042*/ 	.short	0x0000
        /*0044*/ 	.byte	0x00, 0xf5, 0x21, 0x00


	//----- nvinfo : EIATTR_SPARSE_MMA_MASK
	.align		4
.L_15:
        /*0048*/ 	.byte	0x03, 0x50
        /*004a*/ 	.short	0x0000


	//----- nvinfo : EIATTR_MAXREG_COUNT
	.align		4
        /*004c*/ 	.byte	0x03, 0x1b
        /*004e*/ 	.short	0x00ff


	//----- nvinfo : EIATTR_MERCURY_ISA_VERSION
	.align		4
        /*0050*/ 	.byte	0x03, 0x5f
        /*0052*/ 	.short	0x0101


	//----- nvinfo : EIATTR_VRC_CTA_INIT_COUNT
	.align		4
        /*0054*/ 	.byte	0x02, 0x4a
	.zero		1
	.zero		1


	//----- nvinfo : EIATTR_EXIT_INSTR_OFFSETS
	.align		4
        /*0058*/ 	.byte	0x04, 0x1c
        /*005a*/ 	.short	(.L_17 - .L_16)


	//   ....[0]....
.L_16:
        /*005c*/ 	.word	0x00000070


	//   ....[1]....
        /*0060*/ 	.word	0x00000120


	//   ....[2]....
        /*0064*/ 	.word	0x00000150


	//----- nvinfo : EIATTR_CBANK_PARAM_SIZE
	.align		4
.L_17:
        /*0068*/ 	.byte	0x03, 0x19
        /*006a*/ 	.short	0x0020


	//----- nvinfo : EIATTR_PARAM_CBANK
	.align		4
        /*006c*/ 	.byte	0x04, 0x0a
        /*006e*/ 	.short	(.L_19 - .L_18)
	.align		4
.L_18:
        /*0070*/ 	.word	index@(.nv.constant0._Z22check_collision_kernelPKcS0_iPi)
        /*0074*/ 	.short	0x0380
        /*0076*/ 	.short	0x0020


	//----- nvinfo : EIATTR_SW_WAR
	.align		4
.L_19:
        /*0078*/ 	.byte	0x04, 0x36
        /*007a*/ 	.short	(.L_21 - .L_20)
.L_20:
        /*007c*/ 	.word	0x00000008
.L_21:


//--------------------- .nv.callgraph             --------------------------
	.section	.nv.callgraph,"",@"SHT_CUDA_CALLGRAPH"
	.align	4
	.sectionentsize	8
	.align		4
        /*0000*/ 	.word	0x00000000
	.align		4
        /*0004*/ 	.word	0xffffffff
	.align		4
        /*0008*/ 	.word	0x00000000
	.align		4
        /*000c*/ 	.word	0xfffffffe
	.align		4
        /*0010*/ 	.word	0x00000000
	.align		4
        /*0014*/ 	.word	0xfffffffd
	.align		4
        /*0018*/ 	.word	0x00000000
	.align		4
        /*001c*/ 	.word	0xfffffffc


//--------------------- .text._Z22check_collision_kernelPKcS0_iPi --------------------------
	.section	.text._Z22check_collision_kernelPKcS0_iPi,"ax",@progbits
	.align	128
        .global         _Z22check_collision_kernelPKcS0_iPi
        .type           _Z22check_collision_kernelPKcS0_iPi,@function
        .size           _Z22check_collision_kernelPKcS0_iPi,(.L_x_1 - _Z22check_collision_kernelPKcS0_iPi)
        .other          _Z22check_collision_kernelPKcS0_iPi,@"STO_CUDA_ENTRY STV_DEFAULT"
_Z22check_collision_kernelPKcS0_iPi:
.text._Z22check_collision_kernelPKcS0_iPi:
[----:B------:R-:W-:Y:S01]  /*0000*/  LDC R1, c[0x0][0x37c] ;  /* 0x0000df00ff017b82 */ /* 0x000fe20000000800 */
[----:B------:R-:W0:Y:S07]  /*0010*/  S2R R4, SR_TID.X ;  /* 0x0000000000047919 */ /* 0x000e2e0000002100 */
[----:B------:R-:W0:Y:S01]  /*0020*/  S2UR UR4, SR_CTAID.X ;  /* 0x00000000000479c3 */ /* 0x000e220000002500 */
[----:B------:R-:W1:Y:S07]  /*0030*/  LDCU UR5, c[0x0][0x390] ;  /* 0x00007200ff0577ac */ /* 0x000e6e0008000800 */
[----:B------:R-:W0:Y:S02]  /*0040*/  LDC R3, c[0x0][0x360] ;  /* 0x0000d800ff037b82 */ /* 0x000e240000000800 */
[----:B0-----:R-:W-:-:S05]  /*0050*/  IMAD R4, R3, UR4, R4 ;  /* 0x0000000403047c24 */ /* 0x001fca000f8e0204 */
[----:B-1----:R-:W-:-:S13]  /*0060*/  ISETP.GE.AND P0, PT, R4, UR5, PT ;  /* 0x0000000504007c0c */ /* 0x002fda000bf06270 */
[----:B------:R-:W-:Y:S05]  /*0070*/  @P0 EXIT ;  /* 0x000000000000094d */ /* 0x000fea0003800000 */
[----:B------:R-:W0:Y:S01]  /*0080*/  LDCU.128 UR8, c[0x0][0x380] ;  /* 0x00007000ff0877ac */ /* 0x000e220008000c00 */
[----:B------:R-:W-:Y:S01]  /*0090*/  SHF.R.S32.HI R0, RZ, 0x1f, R4 ;  /* 0x0000001fff007819 */ /* 0x000fe20000011404 */
[----:B------:R-:W1:Y:S01]  /*00a0*/  LDCU.64 UR4, c[0x0][0x358] ;  /* 0x00006b00ff0477ac */ /* 0x000e620008000a00 */
[C---:B0-----:R-:W-:Y:S02]  /*00b0*/  IADD3 R2, P0, PT, R4.reuse, UR8, RZ ;  /* 0x0000000804027c10 */ /* 0x041fe4000ff1e0ff */
[----:B------:R-:W-:Y:S02]  /*00c0*/  IADD3 R4, P1, PT, R4, UR10, RZ ;  /* 0x0000000a04047c10 */ /* 0x000fe4000ff3e0ff */
[C---:B------:R-:W-:Y:S02]  /*00d0*/  IADD3.X R3, PT, PT, R0.reuse, UR9, RZ, P0, !PT ;  /* 0x0000000900037c10 */ /* 0x040fe400087fe4ff */
[----:B------:R-:W-:-:S03]  /*00e0*/  IADD3.X R5, PT, PT, R0, UR11, RZ, P1, !PT ;  /* 0x0000000b00057c10 */ /* 0x000fc60008ffe4ff */
[----:B-1----:R-:W2:Y:S04]  /*00f0*/  LDG.E.U8 R2, desc[UR4][R2.64] ;  /* 0x0000000402027981 */ /* 0x002ea8000c1e1100 */
[----:B------:R-:W2:Y:S02]  /*0100*/  LDG.E.U8 R5, desc[UR4][R4.64] ;  /* 0x0000000404057981 */ /* 0x000ea4000c1e1100 */
[----:B--2---:R-:W-:-:S13]  /*0110*/  ISETP.NE.AND P0, PT, R2, R5, PT ;  /* 0x000000050200720c */ /* 0x004fda0003f05270 */
[----:B------:R-:W-:Y:S05]  /*0120*/  @!P0 EXIT ;  /* 0x000000000000894d */ /* 0x000fea0003800000 */
[----:B------:R-:W0:Y:S02]  /*0130*/  LDC.64 R2, c[0x0][0x398] ;  /* 0x0000e600ff027b82 */ /* 0x000e240000000a00 */
[----:B0-----:R-:W-:Y:S01]  /*0140*/  ATOMG.E.EXCH.STRONG.GPU PT, RZ, desc[UR4][R2.64], RZ ;  /* 0x800000ff02ff79a8 */ /* 0x001fe2000c1ef104 */
[----:B------:R-:W-:Y:S05]  /*0150*/  EXIT ;  /* 0x000000000000794d */ /* 0x000fea0003800000 */
.L_x_0:
[----:B------:R-:W-:-:S00]  /*0160*/  BRA `(.L_x_0) ;  /* 0xfffffffc00fc7947 */ /* 0x000fc0000383ffff */
[----:B------:R-:W-:-:S00]  /*0170*/  NOP ;  /* 0x0000000000007918 */ /* 0x000fc00000000000 */
        /* <DEDUP_REMOVED lines=8> */
.L_x_1:


//--------------------- .nv.shared.reserved.0     --------------------------
	.section	.nv.shared.reserved.0,"aw",@nobits
	.weak		__nv_reservedSMEM_offset_0_alias
	.size		__nv_reservedSMEM_offset_0_alias, 0, 64
	.other		__nv_reservedSMEM_offset_0_alias,@"STO_CUDA_RESERVED_SHARED STV_DEFAULT"
__nv_reservedSMEM_offset_0_alias:
	.zero		0
	.zero		64


//--------------------- .nv.constant0._Z22check_collision_kernelPKcS0_iPi --------------------------
	.section	.nv.constant0._Z22check_collision_kernelPKcS0_iPi,"a",@progbits
	.sectionflags	@""
	.align	4
.nv.constant0._Z22check_collision_kernelPKcS0_iPi:
	.zero		928


//--------------------- SYMBOLS --------------------------

	.type		.nv.reservedSmem.offset0,@object
	.size		.nv.reservedSmem.offset0,0x4
